	.headerflags	@"EF_CUDA_TEXMODE_UNIFIED EF_CUDA_64BIT_ADDRESS EF_CUDA_ACCELERATORS EF_CUDA_SM90 EF_CUDA_VIRTUAL_SM(EF_CUDA_SM90)"
	.elftype	@"ET_EXEC"


//--------------------- .nv.info                  --------------------------
	.section	.nv.info,"",@"SHT_CUDA_INFO"
	.align	4


	//----- nvinfo : EIATTR_REGCOUNT
	.align		4
        /*0000*/ 	.byte	0x04, 0x2f
        /*0002*/ 	.short	(.L_3 - .L_2)
	.align		4
.L_2:
        /*0004*/ 	.word	index@(triton_poi_fused__native_batch_norm_legit_no_training_silu_8)
        /*0008*/ 	.word	0x00000017


	//----- nvinfo : EIATTR_MIN_STACK_SIZE
	.align		4
.L_3:
        /*000c*/ 	.byte	0x04, 0x12
        /*000e*/ 	.short	(.L_5 - .L_4)
	.align		4
.L_4:
        /*0010*/ 	.word	index@(triton_poi_fused__native_batch_norm_legit_no_training_silu_8)
        /*0014*/ 	.word	0x00000000


	//----- nvinfo : EIATTR_FRAME_SIZE
	.align		4
.L_5:
        /*0018*/ 	.byte	0x04, 0x11
        /*001a*/ 	.short	(.L_7 - .L_6)
	.align		4
.L_6:
        /*001c*/ 	.word	index@(triton_poi_fused__native_batch_norm_legit_no_training_silu_8)
        /*0020*/ 	.word	0x00000000


	//----- nvinfo : EIATTR_MIN_STACK_SIZE
	.align		4
.L_7:
        /*0024*/ 	.byte	0x04, 0x12
        /*0026*/ 	.short	(.L_9 - .L_8)
	.align		4
.L_8:
        /*0028*/ 	.word	index@(triton_poi_fused__native_batch_norm_legit_no_training_silu_8)
        /*002c*/ 	.word	0x00000000
.L_9:


//--------------------- .nv.info.triton_poi_fused__native_batch_norm_legit_no_training_silu_8 --------------------------
	.section	.nv.info.triton_poi_fused__native_batch_norm_legit_no_training_silu_8,"",@"SHT_CUDA_INFO"
	.sectionflags	@""
	.align	4


	//----- nvinfo : EIATTR_CUDA_API_VERSION
	.align		4
        /*0000*/ 	.byte	0x04, 0x37
        /*0002*/ 	.short	(.L_11 - .L_10)
.L_10:
        /*0004*/ 	.word	0x0000007c


	//----- nvinfo : EIATTR_KPARAM_INFO
	.align		4
.L_11:
        /*0008*/ 	.byte	0x04, 0x17
        /*000a*/ 	.short	(.L_13 - .L_12)
.L_12:
        /*000c*/ 	.word	0x00000000
        /*0010*/ 	.short	0x0006
        /*0012*/ 	.short	0x0030
        /*0014*/ 	.byte	0x00, 0xf0, 0x11, 0x00


	//----- nvinfo : EIATTR_KPARAM_INFO
	.align		4
.L_13:
        /*0018*/ 	.byte	0x04, 0x17
        /*001a*/ 	.short	(.L_15 - .L_14)
.L_14:
        /*001c*/ 	.word	0x00000000
        /*0020*/ 	.short	0x0005
        /*0022*/ 	.short	0x0028
        /*0024*/ 	.byte	0x00, 0xf4, 0x21, 0x00


	//----- nvinfo : EIATTR_KPARAM_INFO
	.align		4
.L_15:
        /*0028*/ 	.byte	0x04, 0x17
        /*002a*/ 	.short	(.L_17 - .L_16)
.L_16:
        /*002c*/ 	.word	0x00000000
        /*0030*/ 	.short	0x0004
        /*0032*/ 	.short	0x0020
        /*0034*/ 	.byte	0x00, 0xf4, 0x21, 0x00


	//----- nvinfo : EIATTR_KPARAM_INFO
	.align		4
.L_17:
        /*0038*/ 	.byte	0x04, 0x17
        /*003a*/ 	.short	(.L_19 - .L_18)
.L_18:
        /*003c*/ 	.word	0x00000000
        /*0040*/ 	.short	0x0003
        /*0042*/ 	.short	0x0018
        /*0044*/ 	.byte	0x00, 0xf4, 0x21, 0x00


	//----- nvinfo : EIATTR_KPARAM_INFO
	.align		4
.L_19:
        /*0048*/ 	.byte	0x04, 0x17
        /*004a*/ 	.short	(.L_21 - .L_20)
.L_20:
        /*004c*/ 	.word	0x00000000
        /*0050*/ 	.short	0x0002
        /*0052*/ 	.short	0x0010
        /*0054*/ 	.byte	0x00, 0xf4, 0x21, 0x00


	//----- nvinfo : EIATTR_KPARAM_INFO
	.align		4
.L_21:
        /*0058*/ 	.byte	0x04, 0x17
        /*005a*/ 	.short	(.L_23 - .L_22)
.L_22:
        /*005c*/ 	.word	0x00000000
        /*0060*/ 	.short	0x0001
        /*0062*/ 	.short	0x0008
        /*0064*/ 	.byte	0x00, 0xf4, 0x21, 0x00


	//----- nvinfo : EIATTR_KPARAM_INFO
	.align		4
.L_23:
        /*0068*/ 	.byte	0x04, 0x17
        /*006a*/ 	.short	(.L_25 - .L_24)
.L_24:
        /*006c*/ 	.word	0x00000000
        /*0070*/ 	.short	0x0000
        /*0072*/ 	.short	0x0000
        /*0074*/ 	.byte	0x00, 0xf4, 0x21, 0x00


	//----- nvinfo : EIATTR_SPARSE_MMA_MASK
	.align		4
.L_25:
        /*0078*/ 	.byte	0x03, 0x50
        /*007a*/ 	.short	0x0000


	//----- nvinfo : EIATTR_MAXREG_COUNT
	.align		4
        /*007c*/ 	.byte	0x03, 0x1b
        /*007e*/ 	.short	0x00ff


	//----- nvinfo : EIATTR_EXIT_INSTR_OFFSETS
	.align		4
        /*0080*/ 	.byte	0x04, 0x1c
        /*0082*/ 	.short	(.L_27 - .L_26)


	//   ....[0]....
.L_26:
        /*0084*/ 	.word	0x00000570


	//   ....[1]....
        /*0088*/ 	.word	0x00000590


	//----- nvinfo : EIATTR_REQNTID
	.align		4
.L_27:
        /*008c*/ 	.byte	0x04, 0x10
        /*008e*/ 	.short	(.L_29 - .L_28)
.L_28:
        /*0090*/ 	.word	0x00000080
        /*0094*/ 	.word	0x00000001
        /*0098*/ 	.word	0x00000001


	//----- nvinfo : EIATTR_CBANK_PARAM_SIZE
	.align		4
.L_29:
        /*009c*/ 	.byte	0x03, 0x19
        /*009e*/ 	.short	0x0034


	//----- nvinfo : EIATTR_PARAM_CBANK
	.align		4
        /*00a0*/ 	.byte	0x04, 0x0a
        /*00a2*/ 	.short	(.L_31 - .L_30)
	.align		4
.L_30:
        /*00a4*/ 	.word	index@(.nv.constant0.triton_poi_fused__native_batch_norm_legit_no_training_silu_8)
        /*00a8*/ 	.short	0x0210
        /*00aa*/ 	.short	0x0034


	//----- nvinfo : EIATTR_SW_WAR
	.align		4
.L_31:
        /*00ac*/ 	.byte	0x04, 0x36
        /*00ae*/ 	.short	(.L_33 - .L_32)
.L_32:
        /*00b0*/ 	.word	0x00000008
.L_33:


//--------------------- .nv.callgraph             --------------------------
	.section	.nv.callgraph,"",@"SHT_CUDA_CALLGRAPH"
	.align	4
	.sectionentsize	8
	.align		4
        /*0000*/ 	.word	0x00000000
	.align		4
        /*0004*/ 	.word	0xffffffff
	.align		4
        /*0008*/ 	.word	0x00000000
	.align		4
        /*000c*/ 	.word	0xfffffffe
	.align		4
        /*0010*/ 	.word	0x00000000
	.align		4
        /*0014*/ 	.word	0xfffffffd
	.align		4
        /*0018*/ 	.word	0x00000000
	.align		4
        /*001c*/ 	.word	0xfffffffc


//--------------------- .nv.constant4             --------------------------
	.section	.nv.constant4,"a",@progbits
	.align	8
	.align		8
.nv.constant4:
        /*0000*/ 	.dword	_$_str
	.align		8
        /*0008*/ 	.dword	_$_str_$_2


//--------------------- .text.triton_poi_fused__native_batch_norm_legit_no_training_silu_8 --------------------------
	.section	.text.triton_poi_fused__native_batch_norm_legit_no_training_silu_8,"ax",@progbits
	.align	128
        .global         triton_poi_fused__native_batch_norm_legit_no_training_silu_8
        .type           triton_poi_fused__native_batch_norm_legit_no_training_silu_8,@function
        .size           triton_poi_fused__native_batch_norm_legit_no_training_silu_8,(.L_x_1 - triton_poi_fused__native_batch_norm_legit_no_training_silu_8)
        .other          triton_poi_fused__native_batch_norm_legit_no_training_silu_8,@"STO_CUDA_ENTRY STV_DEFAULT"
triton_poi_fused__native_batch_norm_legit_no_training_silu_8:
.text.triton_poi_fused__native_batch_norm_legit_no_training_silu_8:
[----:B------:R-:W0:Y:S01]  /*0000*/  LDC R1, c[0x0][0x28] ;  /* 0x00000a00ff017b82 */ /* 0x000e220000000800 */
[----:B------:R-:W1:Y:S07]  /*0010*/  S2R R0, SR_TID.X ;  /* 0x0000000000007919 */ /* 0x000e6e0000002100 */
[----:B------:R-:W2:Y:S01]  /*0020*/  LDC.64 R8, c[0x0][0x228] ;  /* 0x00008a00ff087b82 */ /* 0x000ea20000000a00 */
[----:B------:R-:W-:Y:S01]  /*0030*/  ULDC.64 UR4, c[0x0][0x208] ;  /* 0x0000820000047ab9 */ /* 0x000fe20000000a00 */
[----:B------:R-:W3:Y:S06]  /*0040*/  S2R R3, SR_CTAID.X ;  /* 0x0000000000037919 */ /* 0x000eec0000002500 */
[----:B------:R-:W4:Y:S08]  /*0050*/  LDC.64 R14, c[0x0][0x220] ;  /* 0x00008800ff0e7b82 */ /* 0x000f300000000a00 */
[----:B------:R-:W5:Y:S08]  /*0060*/  LDC.64 R12, c[0x0][0x218] ;  /* 0x00008600ff0c7b82 */ /* 0x000f700000000a00 */
[----:B------:R-:W5:Y:S01]  /*0070*/  LDC.64 R16, c[0x0][0x230] ;  /* 0x00008c00ff107b82 */ /* 0x000f620000000a00 */
[----:B-1----:R-:W-:-:S07]  /*0080*/  SHF.L.U32 R0, R0, 0x1, RZ ;  /* 0x0000000100007819 */ /* 0x002fce00000006ff */
[----:B------:R-:W1:Y:S01]  /*0090*/  LDC.64 R18, c[0x0][0x238] ;  /* 0x00008e00ff127b82 */ /* 0x000e620000000a00 */
[----:B------:R-:W-:-:S04]  /*00a0*/  LOP3.LUT R0, R0, 0xfe, RZ, 0xc0, !PT ;  /* 0x000000fe00007812 */ /* 0x000fc800078ec0ff */
[----:B---3--:R-:W-:-:S04]  /*00b0*/  LEA R0, R3, R0, 0x8 ;  /* 0x0000000003007211 */ /* 0x008fc800078e40ff */
[C---:B------:R-:W-:Y:S01]  /*00c0*/  ISETP.GE.AND P0, PT, R0.reuse, 0x180, PT ;  /* 0x000001800000780c */ /* 0x040fe20003f06270 */
[----:B------:R-:W-:-:S05]  /*00d0*/  IMAD.HI R2, R0, 0x2aaaaaab, RZ ;  /* 0x2aaaaaab00027827 */ /* 0x000fca00078e02ff */
[----:B------:R-:W-:-:S04]  /*00e0*/  SHF.R.U32.HI R3, RZ, 0x1f, R2 ;  /* 0x0000001fff037819 */ /* 0x000fc80000011602 */
[----:B------:R-:W-:-:S05]  /*00f0*/  LEA.HI R3, R2, R3, RZ, 0x1c ;  /* 0x0000000302037211 */ /* 0x000fca00078fe0ff */
[----:B------:R-:W-:Y:S01]  /*0100*/  IMAD R11, R3, -0x60, R0 ;  /* 0xffffffa0030b7824 */ /* 0x000fe200078e0200 */
[----:B------:R-:W-:-:S03]  /*0110*/  CS2R R2, SRZ ;  /* 0x0000000000027805 */ /* 0x000fc6000001ff00 */
[----:B--2---:R-:W-:-:S05]  /*0120*/  IMAD.WIDE R8, R11, 0x4, R8 ;  /* 0x000000040b087825 */ /* 0x004fca00078e0208 */
[----:B------:R2:W3:Y:S01]  /*0130*/  @!P0 LDG.E.EL.64 R2, desc[UR4][R8.64] ;  /* 0x0000000408028981 */ /* 0x0004e2000c2e1b00 */
[----:B------:R-:W-:Y:S02]  /*0140*/  CS2R R4, SRZ ;  /* 0x0000000000047805 */ /* 0x000fe4000001ff00 */
[----:B------:R-:W-:Y:S01]  /*0150*/  CS2R R6, SRZ ;  /* 0x0000000000067805 */ /* 0x000fe2000001ff00 */
[----:B----4-:R-:W-:-:S04]  /*0160*/  IMAD.WIDE R14, R11, 0x4, R14 ;  /* 0x000000040b0e7825 */ /* 0x010fc800078e020e */
[----:B-----5:R-:W-:Y:S01]  /*0170*/  IMAD.WIDE R12, R0, 0x4, R12 ;  /* 0x00000004000c7825 */ /* 0x020fe200078e020c */
[----:B------:R4:W5:Y:S01]  /*0180*/  @!P0 LDG.E.EL.64 R4, desc[UR4][R14.64] ;  /* 0x000000040e048981 */ /* 0x000962000c2e1b00 */
[----:B--2---:R-:W-:Y:S02]  /*0190*/  CS2R R8, SRZ ;  /* 0x0000000000087805 */ /* 0x004fe4000001ff00 */
[C---:B0-----:R-:W-:Y:S01]  /*01a0*/  IMAD.WIDE R16, R11.reuse, 0x4, R16 ;  /* 0x000000040b107825 */ /* 0x041fe200078e0210 */
[----:B------:R0:W5:Y:S03]  /*01b0*/  @!P0 LDG.E.64 R6, desc[UR4][R12.64] ;  /* 0x000000040c068981 */ /* 0x000166000c1e1b00 */
[----:B-1----:R-:W-:Y:S01]  /*01c0*/  IMAD.WIDE R18, R11, 0x4, R18 ;  /* 0x000000040b127825 */ /* 0x002fe200078e0212 */
[----:B------:R-:W-:-:S04]  /*01d0*/  CS2R R10, SRZ ;  /* 0x00000000000a7805 */ /* 0x000fc8000001ff00 */
[----:B------:R-:W2:Y:S04]  /*01e0*/  @!P0 LDG.E.EL.64 R8, desc[UR4][R18.64] ;  /* 0x0000000412088981 */ /* 0x000ea8000c2e1b00 */
[----:B------:R-:W2:Y:S01]  /*01f0*/  @!P0 LDG.E.EL.64 R10, desc[UR4][R16.64] ;  /* 0x00000004100a8981 */ /* 0x000ea2000c2e1b00 */
[----:B---3--:R-:W-:Y:S01]  /*0200*/  FADD R2, R2, 0.0010000000474974513054 ;  /* 0x3a83126f02027421 */ /* 0x008fe20000000000 */
[----:B------:R-:W-:-:S03]  /*0210*/  FADD R3, R3, 0.0010000000474974513054 ;  /* 0x3a83126f03037421 */ /* 0x000fc60000000000 */
[----:B------:R-:W1:Y:S08]  /*0220*/  MUFU.SQRT R20, R2 ;  /* 0x0000000200147308 */ /* 0x000e700000002000 */
[----:B----4-:R-:W3:Y:S01]  /*0230*/  MUFU.SQRT R14, R3 ;  /* 0x00000003000e7308 */ /* 0x010ee20000002000 */
[C---:B-1----:R-:W-:Y:S02]  /*0240*/  FSETP.GT.AND P1, PT, R20.reuse, 8.50705917302346158658e+37, PT ;  /* 0x7e8000001400780b */ /* 0x042fe40003f24000 */
[----:B------:R-:W-:-:S02]  /*0250*/  FSETP.GEU.AND P3, PT, R20, 1.175494350822287508e-38, PT ;  /* 0x008000001400780b */ /* 0x000fc40003f6e000 */
[C---:B---3--:R-:W-:Y:S02]  /*0260*/  FSETP.GT.AND P2, PT, R14.reuse, 8.50705917302346158658e+37, PT ;  /* 0x7e8000000e00780b */ /* 0x048fe40003f44000 */
[----:B------:R-:W-:-:S07]  /*0270*/  FSETP.GEU.AND P4, PT, R14, 1.175494350822287508e-38, PT ;  /* 0x008000000e00780b */ /* 0x000fce0003f8e000 */
[----:B------:R-:W-:Y:S01]  /*0280*/  @P1 FMUL R20, R20, 0.25 ;  /* 0x3e80000014141820 */ /* 0x000fe20000400000 */
[----:B------:R-:W-:-:S03]  /*0290*/  HFMA2.MMA R2, -RZ, RZ, 1.625, 0 ;  /* 0x3e800000ff027435 */ /* 0x000fc600000001ff */
[----:B------:R-:W-:Y:S01]  /*02a0*/  @!P3 FMUL R20, R20, 16777216 ;  /* 0x4b8000001414b820 */ /* 0x000fe20000400000 */
[----:B------:R-:W-:-:S05]  /*02b0*/  @P2 FMUL R14, R14, 0.25 ;  /* 0x3e8000000e0e2820 */ /* 0x000fca0000400000 */
[----:B------:R-:W1:Y:S01]  /*02c0*/  MUFU.RCP R20, R20 ;  /* 0x0000001400147308 */ /* 0x000e620000001000 */
[----:B------:R-:W-:Y:S01]  /*02d0*/  @!P4 FMUL R14, R14, 16777216 ;  /* 0x4b8000000e0ec820 */ /* 0x000fe20000400000 */
[----:B------:R-:W-:-:S06]  /*02e0*/  FSEL R3, R2, 1, P1 ;  /* 0x3f80000002037808 */ /* 0x000fcc0000800000 */
[----:B------:R-:W3:Y:S01]  /*02f0*/  MUFU.RCP R14, R14 ;  /* 0x0000000e000e7308 */ /* 0x000ee20000001000 */
[----:B------:R-:W-:Y:S01]  /*0300*/  @!P3 FMUL R3, R3, 16777216 ;  /* 0x4b8000000303b820 */ /* 0x000fe20000400000 */
[----:B0-----:R-:W-:Y:S01]  /*0310*/  FSEL R13, R2, 1, P2 ;  /* 0x3f800000020d7808 */ /* 0x001fe20001000000 */
[----:B-----5:R-:W-:Y:S02]  /*0320*/  FADD R4, -R4, R6 ;  /* 0x0000000604047221 */ /* 0x020fe40000000100 */
[----:B-1----:R-:W-:Y:S02]  /*0330*/  FMUL R3, R20, R3 ;  /* 0x0000000314037220 */ /* 0x002fe40000400000 */
[----:B------:R-:W-:Y:S01]  /*0340*/  @!P4 FMUL R13, R13, 16777216 ;  /* 0x4b8000000d0dc820 */ /* 0x000fe20000400000 */
[----:B------:R-:W-:Y:S01]  /*0350*/  FADD R5, -R5, R7 ;  /* 0x0000000705057221 */ /* 0x000fe20000000100 */
[----:B------:R-:W-:Y:S02]  /*0360*/  FMUL R3, R4, R3 ;  /* 0x0000000304037220 */ /* 0x000fe40000400000 */
[----:B---3--:R-:W-:-:S02]  /*0370*/  FMUL R4, R14, R13 ;  /* 0x0000000d0e047220 */ /* 0x008fc40000400000 */
[----:B--2---:R-:W-:Y:S02]  /*0380*/  FFMA R8, R3, R10, R8 ;  /* 0x0000000a03087223 */ /* 0x004fe40000000008 */
[----:B------:R-:W-:Y:S02]  /*0390*/  FMUL R4, R5, R4 ;  /* 0x0000000405047220 */ /* 0x000fe40000400000 */
[----:B------:R-:W-:Y:S02]  /*03a0*/  FADD R3, RZ, -R8 ;  /* 0x80000008ff037221 */ /* 0x000fe40000000000 */
[----:B------:R-:W-:Y:S02]  /*03b0*/  FFMA R9, R4, R11, R9 ;  /* 0x0000000b04097223 */ /* 0x000fe40000000009 */
[----:B------:R-:W-:Y:S02]  /*03c0*/  FMUL R4, R3, 1.4426950216293334961 ;  /* 0x3fb8aa3b03047820 */ /* 0x000fe40000400000 */
[----:B------:R-:W-:-:S04]  /*03d0*/  FADD R3, RZ, -R9 ;  /* 0x80000009ff037221 */ /* 0x000fc80000000000 */
[----:B------:R-:W-:Y:S01]  /*03e0*/  FMUL R6, R3, 1.4426950216293334961 ;  /* 0x3fb8aa3b03067820 */ /* 0x000fe20000400000 */
[----:B------:R-:W-:-:S04]  /*03f0*/  FSETP.GEU.AND P1, PT, R4, -126, PT ;  /* 0xc2fc00000400780b */ /* 0x000fc80003f2e000 */
[----:B------:R-:W-:-:S09]  /*0400*/  FSETP.GEU.AND P2, PT, R6, -126, PT ;  /* 0xc2fc00000600780b */ /* 0x000fd20003f4e000 */
[----:B------:R-:W-:-:S04]  /*0410*/  @!P1 FMUL R4, R4, 0.5 ;  /* 0x3f00000004049820 */ /* 0x000fc80000400000 */
[----:B------:R-:W-:Y:S01]  /*0420*/  @!P2 FMUL R6, R6, 0.5 ;  /* 0x3f0000000606a820 */ /* 0x000fe20000400000 */
[----:B------:R-:W0:Y:S08]  /*0430*/  MUFU.EX2 R3, R4 ;  /* 0x0000000400037308 */ /* 0x000e300000000800 */
[----:B------:R-:W1:Y:S01]  /*0440*/  MUFU.EX2 R5, R6 ;  /* 0x0000000600057308 */ /* 0x000e620000000800 */
[----:B0-----:R-:W-:-:S04]  /*0450*/  @!P1 FMUL R3, R3, R3 ;  /* 0x0000000303039220 */ /* 0x001fc80000400000 */
[----:B------:R-:W-:Y:S01]  /*0460*/  FADD R7, R3, 1 ;  /* 0x3f80000003077421 */ /* 0x000fe20000000000 */
[----:B-1----:R-:W-:-:S04]  /*0470*/  @!P2 FMUL R5, R5, R5 ;  /* 0x000000050505a220 */ /* 0x002fc80000400000 */
[----:B------:R-:W-:Y:S01]  /*0480*/  FADD R10, R5, 1 ;  /* 0x3f800000050a7421 */ /* 0x000fe20000000000 */
[----:B------:R-:W-:Y:S01]  /*0490*/  FSETP.GT.AND P1, PT, R7, 8.50705917302346158658e+37, PT ;  /* 0x7e8000000700780b */ /* 0x000fe20003f24000 */
[----:B------:R-:W0:Y:S03]  /*04a0*/  LDC.64 R4, c[0x0][0x210] ;  /* 0x00008400ff047b82 */ /* 0x000e260000000a00 */
[----:B------:R-:W-:-:S09]  /*04b0*/  FSETP.GT.AND P2, PT, R10, 8.50705917302346158658e+37, PT ;  /* 0x7e8000000a00780b */ /* 0x000fd20003f44000 */
[----:B------:R-:W-:-:S04]  /*04c0*/  @P1 FMUL R7, R7, 0.25 ;  /* 0x3e80000007071820 */ /* 0x000fc80000400000 */
[----:B------:R-:W-:Y:S02]  /*04d0*/  @P2 FMUL R10, R10, 0.25 ;  /* 0x3e8000000a0a2820 */ /* 0x000fe40000400000 */
[----:B------:R-:W1:Y:S08]  /*04e0*/  MUFU.RCP R7, R7 ;  /* 0x0000000700077308 */ /* 0x000e700000001000 */
[----:B------:R-:W2:Y:S01]  /*04f0*/  MUFU.RCP R10, R10 ;  /* 0x0000000a000a7308 */ /* 0x000ea20000001000 */
[----:B------:R-:W-:-:S02]  /*0500*/  FSEL R6, R2, 1, P1 ;  /* 0x3f80000002067808 */ /* 0x000fc40000800000 */
[----:B------:R-:W-:-:S03]  /*0510*/  FSEL R3, R2, 1, P2 ;  /* 0x3f80000002037808 */ /* 0x000fc60001000000 */
[----:B-1----:R-:W-:-:S04]  /*0520*/  FMUL R11, R7, R6 ;  /* 0x00000006070b7220 */ /* 0x002fc80000400000 */
[----:B------:R-:W-:Y:S01]  /*0530*/  FMUL R8, R8, R11 ;  /* 0x0000000b08087220 */ /* 0x000fe20000400000 */
[----:B--2---:R-:W-:Y:S01]  /*0540*/  FMUL R6, R10, R3 ;  /* 0x000000030a067220 */ /* 0x004fe20000400000 */
[----:B0-----:R-:W-:-:S04]  /*0550*/  IMAD.WIDE R2, R0, 0x4, R4 ;  /* 0x0000000400027825 */ /* 0x001fc800078e0204 */
[----:B------:R-:W-:Y:S01]  /*0560*/  FMUL R9, R9, R6 ;  /* 0x0000000609097220 */ /* 0x000fe20000400000 */
[----:B------:R-:W-:Y:S06]  /*0570*/  @P0 EXIT ;  /* 0x000000000000094d */ /* 0x000fec0003800000 */
[----:B------:R-:W-:Y:S01]  /*0580*/  STG.E.64 desc[UR4][R2.64], R8 ;  /* 0x0000000802007986 */ /* 0x000fe2000c101b04 */
[----:B------:R-:W-:Y:S05]  /*0590*/  EXIT ;  /* 0x000000000000794d */ /* 0x000fea0003800000 */
.L_x_0:
[----:B------:R-:W-:-:S00]  /*05a0*/  BRA `(.L_x_0) ;  /* 0xfffffffc00fc7947 */ /* 0x000fc0000383ffff */
[----:B------:R-:W-:-:S00]  /*05b0*/  NOP ;  /* 0x0000000000007918 */ /* 0x000fc00000000000 */
        /* <DEDUP_REMOVED lines=12> */
.L_x_1:


//--------------------- .nv.global.init           --------------------------
	.section	.nv.global.init,"aw",@progbits
.nv.global.init:
	.type		_$_str,@object
	.size		_$_str,(_$_str_$_2 - _$_str)
_$_str:
        /*0000*/ 	.byte	0x5f, 0x5f, 0x43, 0x55, 0x44, 0x41, 0x5f, 0x46, 0x54, 0x5a, 0x00
	.type		_$_str_$_2,@object
	.size		_$_str_$_2,(.L_1 - _$_str_$_2)
_$_str_$_2:
        /*000b*/ 	.byte	0x5f, 0x5f, 0x43, 0x55, 0x44, 0x41, 0x5f, 0x50, 0x52, 0x45, 0x43, 0x5f, 0x53, 0x51, 0x52, 0x54
        /*001b*/ 	.byte	0x00
.L_1:


//--------------------- .nv.constant0.triton_poi_fused__native_batch_norm_legit_no_training_silu_8 --------------------------
	.section	.nv.constant0.triton_poi_fused__native_batch_norm_legit_no_training_silu_8,"a",@progbits
	.sectionflags	@""
	.align	4
.nv.constant0.triton_poi_fused__native_batch_norm_legit_no_training_silu_8:
	.zero		580
